	.headerflags	@"EF_CUDA_TEXMODE_UNIFIED EF_CUDA_64BIT_ADDRESS EF_CUDA_ACCELERATORS EF_CUDA_SM90 EF_CUDA_VIRTUAL_SM(EF_CUDA_SM90)"
	.elftype	@"ET_EXEC"


//--------------------- .nv.info                  --------------------------
	.section	.nv.info,"",@"SHT_CUDA_INFO"
	.align	4


	//----- nvinfo : EIATTR_REGCOUNT
	.align		4
        /*0000*/ 	.byte	0x04, 0x2f
        /*0002*/ 	.short	(.L_3 - .L_2)
	.align		4
.L_2:
        /*0004*/ 	.word	index@(triton_poi_fused__native_batch_norm_legit_no_training_add_relu_63)
        /*0008*/ 	.word	0x00000020


	//----- nvinfo : EIATTR_MIN_STACK_SIZE
	.align		4
.L_3:
        /*000c*/ 	.byte	0x04, 0x12
        /*000e*/ 	.short	(.L_5 - .L_4)
	.align		4
.L_4:
        /*0010*/ 	.word	index@(triton_poi_fused__native_batch_norm_legit_no_training_add_relu_63)
        /*0014*/ 	.word	0x00000000


	//----- nvinfo : EIATTR_FRAME_SIZE
	.align		4
.L_5:
        /*0018*/ 	.byte	0x04, 0x11
        /*001a*/ 	.short	(.L_7 - .L_6)
	.align		4
.L_6:
        /*001c*/ 	.word	index@(triton_poi_fused__native_batch_norm_legit_no_training_add_relu_63)
        /*0020*/ 	.word	0x00000000


	//----- nvinfo : EIATTR_MIN_STACK_SIZE
	.align		4
.L_7:
        /*0024*/ 	.byte	0x04, 0x12
        /*0026*/ 	.short	(.L_9 - .L_8)
	.align		4
.L_8:
        /*0028*/ 	.word	index@(triton_poi_fused__native_batch_norm_legit_no_training_add_relu_63)
        /*002c*/ 	.word	0x00000000
.L_9:


//--------------------- .nv.info.triton_poi_fused__native_batch_norm_legit_no_training_add_relu_63 --------------------------
	.section	.nv.info.triton_poi_fused__native_batch_norm_legit_no_training_add_relu_63,"",@"SHT_CUDA_INFO"
	.sectionflags	@""
	.align	4


	//----- nvinfo : EIATTR_CUDA_API_VERSION
	.align		4
        /*0000*/ 	.byte	0x04, 0x37
        /*0002*/ 	.short	(.L_11 - .L_10)
.L_10:
        /*0004*/ 	.word	0x0000007c


	//----- nvinfo : EIATTR_KPARAM_INFO
	.align		4
.L_11:
        /*0008*/ 	.byte	0x04, 0x17
        /*000a*/ 	.short	(.L_13 - .L_12)
.L_12:
        /*000c*/ 	.word	0x00000000
        /*0010*/ 	.short	0x0009
        /*0012*/ 	.short	0x0044
        /*0014*/ 	.byte	0x00, 0xf0, 0x11, 0x00


	//----- nvinfo : EIATTR_KPARAM_INFO
	.align		4
.L_13:
        /*0018*/ 	.byte	0x04, 0x17
        /*001a*/ 	.short	(.L_15 - .L_14)
.L_14:
        /*001c*/ 	.word	0x00000000
        /*0020*/ 	.short	0x0008
        /*0022*/ 	.short	0x0040
        /*0024*/ 	.byte	0x00, 0xf0, 0x11, 0x00


	//----- nvinfo : EIATTR_KPARAM_INFO
	.align		4
.L_15:
        /*0028*/ 	.byte	0x04, 0x17
        /*002a*/ 	.short	(.L_17 - .L_16)
.L_16:
        /*002c*/ 	.word	0x00000000
        /*0030*/ 	.short	0x0007
        /*0032*/ 	.short	0x0038
        /*0034*/ 	.byte	0x00, 0xf4, 0x21, 0x00


	//----- nvinfo : EIATTR_KPARAM_INFO
	.align		4
.L_17:
        /*0038*/ 	.byte	0x04, 0x17
        /*003a*/ 	.short	(.L_19 - .L_18)
.L_18:
        /*003c*/ 	.word	0x00000000
        /*0040*/ 	.short	0x0006
        /*0042*/ 	.short	0x0030
        /*0044*/ 	.byte	0x00, 0xf4, 0x21, 0x00


	//----- nvinfo : EIATTR_KPARAM_INFO
	.align		4
.L_19:
        /*0048*/ 	.byte	0x04, 0x17
        /*004a*/ 	.short	(.L_21 - .L_20)
.L_20:
        /*004c*/ 	.word	0x00000000
        /*0050*/ 	.short	0x0005
        /*0052*/ 	.short	0x0028
        /*0054*/ 	.byte	0x00, 0xf4, 0x21, 0x00


	//----- nvinfo : EIATTR_KPARAM_INFO
	.align		4
.L_21:
        /*0058*/ 	.byte	0x04, 0x17
        /*005a*/ 	.short	(.L_23 - .L_22)
.L_22:
        /*005c*/ 	.word	0x00000000
        /*0060*/ 	.short	0x0004
        /*0062*/ 	.short	0x0020
        /*0064*/ 	.byte	0x00, 0xf4, 0x21, 0x00


	//----- nvinfo : EIATTR_KPARAM_INFO
	.align		4
.L_23:
        /*0068*/ 	.byte	0x04, 0x17
        /*006a*/ 	.short	(.L_25 - .L_24)
.L_24:
        /*006c*/ 	.word	0x00000000
        /*0070*/ 	.short	0x0003
        /*0072*/ 	.short	0x0018
        /*0074*/ 	.byte	0x00, 0xf4, 0x21, 0x00


	//----- nvinfo : EIATTR_KPARAM_INFO
	.align		4
.L_25:
        /*0078*/ 	.byte	0x04, 0x17
        /*007a*/ 	.short	(.L_27 - .L_26)
.L_26:
        /*007c*/ 	.word	0x00000000
        /*0080*/ 	.short	0x0002
        /*0082*/ 	.short	0x0010
        /*0084*/ 	.byte	0x00, 0xf4, 0x21, 0x00


	//----- nvinfo : EIATTR_KPARAM_INFO
	.align		4
.L_27:
        /*0088*/ 	.byte	0x04, 0x17
        /*008a*/ 	.short	(.L_29 - .L_28)
.L_28:
        /*008c*/ 	.word	0x00000000
        /*0090*/ 	.short	0x0001
        /*0092*/ 	.short	0x0008
        /*0094*/ 	.byte	0x00, 0xf4, 0x21, 0x00


	//----- nvinfo : EIATTR_KPARAM_INFO
	.align		4
.L_29:
        /*0098*/ 	.byte	0x04, 0x17
        /*009a*/ 	.short	(.L_31 - .L_30)
.L_30:
        /*009c*/ 	.word	0x00000000
        /*00a0*/ 	.short	0x0000
        /*00a2*/ 	.short	0x0000
        /*00a4*/ 	.byte	0x00, 0xf4, 0x21, 0x00


	//----- nvinfo : EIATTR_SPARSE_MMA_MASK
	.align		4
.L_31:
        /*00a8*/ 	.byte	0x03, 0x50
        /*00aa*/ 	.short	0x0000


	//----- nvinfo : EIATTR_MAXREG_COUNT
	.align		4
        /*00ac*/ 	.byte	0x03, 0x1b
        /*00ae*/ 	.short	0x00ff


	//----- nvinfo : EIATTR_EXIT_INSTR_OFFSETS
	.align		4
        /*00b0*/ 	.byte	0x04, 0x1c
        /*00b2*/ 	.short	(.L_33 - .L_32)


	//   ....[0]....
.L_32:
        /*00b4*/ 	.word	0x00000e60


	//   ....[1]....
        /*00b8*/ 	.word	0x00000ea0


	//----- nvinfo : EIATTR_REQNTID
	.align		4
.L_33:
        /*00bc*/ 	.byte	0x04, 0x10
        /*00be*/ 	.short	(.L_35 - .L_34)
.L_34:
        /*00c0*/ 	.word	0x00000080
        /*00c4*/ 	.word	0x00000001
        /*00c8*/ 	.word	0x00000001


	//----- nvinfo : EIATTR_CBANK_PARAM_SIZE
	.align		4
.L_35:
        /*00cc*/ 	.byte	0x03, 0x19
        /*00ce*/ 	.short	0x0048


	//----- nvinfo : EIATTR_PARAM_CBANK
	.align		4
        /*00d0*/ 	.byte	0x04, 0x0a
        /*00d2*/ 	.short	(.L_37 - .L_36)
	.align		4
.L_36:
        /*00d4*/ 	.word	index@(.nv.constant0.triton_poi_fused__native_batch_norm_legit_no_training_add_relu_63)
        /*00d8*/ 	.short	0x0210
        /*00da*/ 	.short	0x0048


	//----- nvinfo : EIATTR_SW_WAR
	.align		4
.L_37:
        /*00dc*/ 	.byte	0x04, 0x36
        /*00de*/ 	.short	(.L_39 - .L_38)
.L_38:
        /*00e0*/ 	.word	0x00000008
.L_39:


//--------------------- .nv.callgraph             --------------------------
	.section	.nv.callgraph,"",@"SHT_CUDA_CALLGRAPH"
	.align	4
	.sectionentsize	8
	.align		4
        /*0000*/ 	.word	0x00000000
	.align		4
        /*0004*/ 	.word	0xffffffff
	.align		4
        /*0008*/ 	.word	0x00000000
	.align		4
        /*000c*/ 	.word	0xfffffffe
	.align		4
        /*0010*/ 	.word	0x00000000
	.align		4
        /*0014*/ 	.word	0xfffffffd
	.align		4
        /*0018*/ 	.word	0x00000000
	.align		4
        /*001c*/ 	.word	0xfffffffc


//--------------------- .nv.constant4             --------------------------
	.section	.nv.constant4,"a",@progbits
	.align	8
	.align		8
.nv.constant4:
        /*0000*/ 	.dword	_$_str
	.align		8
        /*0008*/ 	.dword	_$_str_$_2


//--------------------- .text.triton_poi_fused__native_batch_norm_legit_no_training_add_relu_63 --------------------------
	.section	.text.triton_poi_fused__native_batch_norm_legit_no_training_add_relu_63,"ax",@progbits
	.sectionflags	@"SHF_BARRIERS=1"
	.align	128
        .global         triton_poi_fused__native_batch_norm_legit_no_training_add_relu_63
        .type           triton_poi_fused__native_batch_norm_legit_no_training_add_relu_63,@function
        .size           triton_poi_fused__native_batch_norm_legit_no_training_add_relu_63,(.L_x_1 - triton_poi_fused__native_batch_norm_legit_no_training_add_relu_63)
        .other          triton_poi_fused__native_batch_norm_legit_no_training_add_relu_63,@"STO_CUDA_ENTRY STV_DEFAULT"
triton_poi_fused__native_batch_norm_legit_no_training_add_relu_63:
.text.triton_poi_fused__native_batch_norm_legit_no_training_add_relu_63:
[----:B------:R-:W0:Y:S01]  /*0000*/  LDC R1, c[0x0][0x28] ;  /* 0x00000a00ff017b82 */ /* 0x000e220000000800 */
[----:B------:R-:W1:Y:S07]  /*0010*/  S2R R17, SR_TID.X ;  /* 0x0000000000117919 */ /* 0x000e6e0000002100 */
[----:B------:R-:W2:Y:S01]  /*0020*/  LDC.64 R12, c[0x0][0x210] ;  /* 0x00008400ff0c7b82 */ /* 0x000ea20000000a00 */
[----:B------:R-:W-:Y:S01]  /*0030*/  CS2R R10, SRZ ;  /* 0x00000000000a7805 */ /* 0x000fe2000001ff00 */
[----:B------:R-:W-:Y:S01]  /*0040*/  ULDC.64 UR6, c[0x0][0x208] ;  /* 0x0000820000067ab9 */ /* 0x000fe20000000a00 */
[----:B------:R-:W3:Y:S01]  /*0050*/  S2R R18, SR_CTAID.Y ;  /* 0x0000000000127919 */ /* 0x000ee20000002600 */
[----:B------:R-:W4:Y:S01]  /*0060*/  S2R R16, SR_CTAID.X ;  /* 0x0000000000107919 */ /* 0x000f220000002500 */
[----:B-1----:R-:W-:Y:S01]  /*0070*/  IMAD.SHL.U32 R3, R17, 0x4, RZ ;  /* 0x0000000411037824 */ /* 0x002fe200078e00ff */
[----:B------:R-:W-:-:S04]  /*0080*/  SHF.R.U32.HI R7, RZ, 0x6, R17 ;  /* 0x00000006ff077819 */ /* 0x000fc80000011611 */
[----:B------:R-:W-:Y:S02]  /*0090*/  LOP3.LUT R5, R3, 0xfc, RZ, 0xc0, !PT ;  /* 0x000000fc03057812 */ /* 0x000fe400078ec0ff */
[----:B------:R-:W-:Y:S01]  /*00a0*/  SGXT.U32 R7, R7, 0x1 ;  /* 0x000000010707781a */ /* 0x000fe20000000000 */
[----:B----4-:R-:W-:Y:S01]  /*00b0*/  IMAD.SHL.U32 R16, R16, 0x4, RZ ;  /* 0x0000000410107824 */ /* 0x010fe200078e00ff */
[----:B---3--:R-:W-:-:S04]  /*00c0*/  PRMT R5, R5, 0x6540, R18 ;  /* 0x0000654005057816 */ /* 0x008fc80000000012 */
[C---:B------:R-:W-:Y:S01]  /*00d0*/  ISETP.GE.AND P0, PT, R5.reuse, 0x340, PT ;  /* 0x000003400500780c */ /* 0x040fe20003f06270 */
[----:B------:R-:W-:Y:S01]  /*00e0*/  IMAD.HI R0, R5, 0x4ec4ec4f, RZ ;  /* 0x4ec4ec4f05007827 */ /* 0x000fe200078e02ff */
[----:B------:R-:W-:-:S04]  /*00f0*/  LOP3.LUT R7, R16, R7, RZ, 0xfc, !PT ;  /* 0x0000000710077212 */ /* 0x000fc800078efcff */
[----:B------:R-:W-:Y:S02]  /*0100*/  SHF.R.U32.HI R9, RZ, 0x1f, R0 ;  /* 0x0000001fff097819 */ /* 0x000fe40000011600 */
[----:B------:R-:W-:Y:S02]  /*0110*/  ISETP.LT.AND P2, PT, R7, 0x4, !P0 ;  /* 0x000000040700780c */ /* 0x000fe40004741270 */
[----:B------:R-:W-:Y:S02]  /*0120*/  LEA.HI.SX32 R0, R0, R9, 0x1a ;  /* 0x0000000900007211 */ /* 0x000fe400078fd2ff */
[----:B------:R-:W-:-:S03]  /*0130*/  CS2R R8, SRZ ;  /* 0x0000000000087805 */ /* 0x000fc6000001ff00 */
[----:B------:R-:W-:-:S04]  /*0140*/  IMAD R5, R0, -0xd0, R5 ;  /* 0xffffff3000057824 */ /* 0x000fc800078e0205 */
[----:B------:R-:W-:-:S04]  /*0150*/  IMAD R2, R0, 0x340, R5 ;  /* 0x0000034000027824 */ /* 0x000fc800078e0205 */
[C---:B------:R-:W-:Y:S01]  /*0160*/  IMAD R2, R7.reuse, 0xd0, R2 ;  /* 0x000000d007027824 */ /* 0x040fe200078e0202 */
[----:B------:R-:W-:-:S03]  /*0170*/  LOP3.LUT R7, R7, 0x2, RZ, 0xfc, !PT ;  /* 0x0000000207077812 */ /* 0x000fc600078efcff */
[--C-:B--2---:R-:W-:Y:S01]  /*0180*/  IMAD.WIDE R20, R2, 0x4, R12.reuse ;  /* 0x0000000402147825 */ /* 0x104fe200078e020c */
[----:B------:R-:W-:Y:S02]  /*0190*/  ISETP.LT.AND P0, PT, R7, 0x4, !P0 ;  /* 0x000000040700780c */ /* 0x000fe40004701270 */
[----:B------:R-:W-:Y:S02]  /*01a0*/  IADD3 R0, R2, 0x1a0, RZ ;  /* 0x000001a002007810 */ /* 0x000fe40007ffe0ff */
[----:B------:R1:W2:Y:S01]  /*01b0*/  @P2 LDG.E.EL.128 R8, desc[UR6][R20.64] ;  /* 0x0000000614082981 */ /* 0x0002a2000c2e1d00 */
[----:B------:R-:W-:Y:S02]  /*01c0*/  CS2R R4, SRZ ;  /* 0x0000000000047805 */ /* 0x000fe4000001ff00 */
[----:B------:R-:W-:Y:S01]  /*01d0*/  CS2R R6, SRZ ;  /* 0x0000000000067805 */ /* 0x000fe2000001ff00 */
[----:B------:R-:W-:-:S05]  /*01e0*/  IMAD.WIDE R12, R0, 0x4, R12 ;  /* 0x00000004000c7825 */ /* 0x000fca00078e020c */
[----:B------:R3:W4:Y:S01]  /*01f0*/  @P0 LDG.E.EL.128 R4, desc[UR6][R12.64] ;  /* 0x000000060c040981 */ /* 0x000722000c2e1d00 */
[----:B------:R-:W5:Y:S01]  /*0200*/  S2UR UR5, SR_CgaCtaId ;  /* 0x00000000000579c3 */ /* 0x000f620000008800 */
[----:B------:R-:W-:Y:S01]  /*0210*/  IMAD.SHL.U32 R14, R17, 0x2, RZ ;  /* 0x00000002110e7824 */ /* 0x000fe200078e00ff */
[----:B------:R-:W-:Y:S01]  /*0220*/  UMOV UR4, 0x400 ;  /* 0x0000040000047882 */ /* 0x000fe20000000000 */
[----:B-1----:R-:W-:-:S03]  /*0230*/  SHF.R.U32.HI R21, RZ, 0x2, R17 ;  /* 0x00000002ff157819 */ /* 0x002fc60000011611 */
[----:B------:R-:W-:Y:S02]  /*0240*/  LOP3.LUT R23, R14, 0xfe, RZ, 0xc0, !PT ;  /* 0x000000fe0e177812 */ /* 0x000fe400078ec0ff */
[----:B------:R-:W-:Y:S01]  /*0250*/  LOP3.LUT R21, R21, 0x10, RZ, 0xc0, !PT ;  /* 0x0000001015157812 */ /* 0x000fe200078ec0ff */
[----:B------:R-:W1:Y:S01]  /*0260*/  LDC.64 R14, c[0x0][0x220] ;  /* 0x00008800ff0e7b82 */ /* 0x000e620000000a00 */
[----:B------:R-:W-:Y:S02]  /*0270*/  PRMT R19, R23, 0x6540, R18 ;  /* 0x0000654017137816 */ /* 0x000fe40000000012 */
[----:B---3--:R-:W-:Y:S02]  /*0280*/  LOP3.LUT R12, R3, 0x1fc, RZ, 0xc0, !PT ;  /* 0x000001fc030c7812 */ /* 0x008fe400078ec0ff */
[C---:B------:R-:W-:Y:S01]  /*0290*/  ISETP.GE.AND P1, PT, R19.reuse, 0x340, PT ;  /* 0x000003401300780c */ /* 0x040fe20003f26270 */
[----:B------:R-:W-:-:S05]  /*02a0*/  IMAD.HI R20, R19, 0x4ec4ec4f, RZ ;  /* 0x4ec4ec4f13147827 */ /* 0x000fca00078e02ff */
[----:B------:R-:W-:Y:S01]  /*02b0*/  SHF.R.U32.HI R3, RZ, 0x1f, R20 ;  /* 0x0000001fff037819 */ /* 0x000fe20000011614 */
[----:B-----5:R-:W-:-:S03]  /*02c0*/  UPRMT UR4, UR5, 0x654, UR4 ;  /* 0x0000065405047896 */ /* 0x020fc60008000004 */
[----:B------:R-:W-:-:S03]  /*02d0*/  LEA.HI.SX32 R20, R20, R3, 0x1a ;  /* 0x0000000314147211 */ /* 0x000fc600078fd2ff */
[----:B------:R-:W-:Y:S02]  /*02e0*/  IADD3 R21, R21, UR4, RZ ;  /* 0x0000000415157c10 */ /* 0x000fe4000fffe0ff */
[----:B------:R-:W-:Y:S01]  /*02f0*/  IMAD R19, R20, -0xd0, R19 ;  /* 0xffffff3014137824 */ /* 0x000fe200078e0213 */
[----:B------:R-:W-:Y:S02]  /*0300*/  LEA R22, R23, UR4, 0x2 ;  /* 0x0000000417167c11 */ /* 0x000fe4000f8e10ff */
[----:B------:R-:W-:Y:S01]  /*0310*/  IMAD R3, R12, 0x4, R21 ;  /* 0x000000040c037824 */ /* 0x000fe200078e0215 */
[----:B------:R-:W-:Y:S01]  /*0320*/  CS2R R12, SRZ ;  /* 0x00000000000c7805 */ /* 0x000fe2000001ff00 */
[C---:B-1----:R-:W-:Y:S01]  /*0330*/  IMAD.WIDE R28, R19.reuse, 0x4, R14 ;  /* 0x00000004131c7825 */ /* 0x042fe200078e020e */
[----:B------:R-:W1:Y:S01]  /*0340*/  LDC.64 R20, c[0x0][0x228] ;  /* 0x00008a00ff147b82 */ /* 0x000e620000000a00 */
[----:B------:R-:W-:Y:S02]  /*0350*/  CS2R R14, SRZ ;  /* 0x00000000000e7805 */ /* 0x000fe4000001ff00 */
[C---:B-1----:R-:W-:Y:S01]  /*0360*/  IMAD.WIDE R20, R19.reuse, 0x4, R20 ;  /* 0x0000000413147825 */ /* 0x042fe200078e0214 */
[----:B--2---:R-:W-:Y:S04]  /*0370*/  STS.128 [R3], R8 ;  /* 0x0000000803007388 */ /* 0x004fe80000000c00 */
[----:B------:R-:W-:Y:S06]  /*0380*/  BAR.SYNC.DEFER_BLOCKING 0x0 ;  /* 0x0000000000007b1d */ /* 0x000fec0000010000 */
[----:B------:R-:W-:Y:S04]  /*0390*/  LDS.64 R10, [R22] ;  /* 0x00000000160a7984 */ /* 0x000fe80000000a00 */
[----:B------:R-:W1:Y:S01]  /*03a0*/  LDS.64 R8, [R22+0x410] ;  /* 0x0004100016087984 */ /* 0x000e620000000a00 */
[----:B------:R-:W-:Y:S06]  /*03b0*/  BAR.SYNC.DEFER_BLOCKING 0x0 ;  /* 0x0000000000007b1d */ /* 0x000fec0000010000 */
[----:B----4-:R2:W-:Y:S02]  /*03c0*/  STS.128 [R3], R4 ;  /* 0x0000000403007388 */ /* 0x0105e40000000c00 */
[----:B------:R-:W-:Y:S08]  /*03d0*/  BAR.SYNC.DEFER_BLOCKING 0x0 ;  /* 0x0000000000007b1d */ /* 0x000ff00000010000 */
[----:B--2---:R-:W2:Y:S08]  /*03e0*/  LDC.64 R6, c[0x0][0x218] ;  /* 0x00008600ff067b82 */ /* 0x004eb00000000a00 */
[----:B------:R-:W3:Y:S01]  /*03f0*/  LDC.64 R4, c[0x0][0x230] ;  /* 0x00008c00ff047b82 */ /* 0x000ee20000000a00 */
[----:B------:R-:W4:Y:S01]  /*0400*/  @!P1 LDG.E.EL.64 R12, desc[UR6][R28.64] ;  /* 0x000000061c0c9981 */ /* 0x000f22000c2e1b00 */
[----:B--2---:R-:W-:-:S05]  /*0410*/  IMAD.WIDE R26, R19, 0x4, R6 ;  /* 0x00000004131a7825 */ /* 0x004fca00078e0206 */
[----:B------:R2:W1:Y:S01]  /*0420*/  @!P1 LDG.E.EL.64 R14, desc[UR6][R26.64] ;  /* 0x000000061a0e9981 */ /* 0x000462000c2e1b00 */
[----:B------:R-:W-:Y:S01]  /*0430*/  CS2R R6, SRZ ;  /* 0x0000000000067805 */ /* 0x000fe2000001ff00 */
[----:B---3--:R-:W-:Y:S01]  /*0440*/  IMAD.WIDE R24, R19, 0x4, R4 ;  /* 0x0000000413187825 */ /* 0x008fe200078e0204 */
[----:B------:R-:W-:-:S04]  /*0450*/  CS2R R4, SRZ ;  /* 0x0000000000047805 */ /* 0x000fc8000001ff00 */
[----:B------:R-:W3:Y:S04]  /*0460*/  @!P1 LDG.E.EL.64 R6, desc[UR6][R24.64] ;  /* 0x0000000618069981 */ /* 0x000ee8000c2e1b00 */
[----:B------:R5:W3:Y:S01]  /*0470*/  @!P1 LDG.E.EL.64 R4, desc[UR6][R20.64] ;  /* 0x0000000614049981 */ /* 0x000ae2000c2e1b00 */
[----:B------:R-:W-:-:S04]  /*0480*/  LOP3.LUT R17, R17, 0x7f, RZ, 0xc0, !PT ;  /* 0x0000007f11117812 */ /* 0x000fc800078ec0ff */
[----:B------:R-:W-:-:S05]  /*0490*/  PRMT R18, R17, 0x6540, R18 ;  /* 0x0000654011127816 */ /* 0x000fca0000000012 */
[----:B------:R-:W-:-:S04]  /*04a0*/  IMAD.HI R17, R18, 0x4ec4ec4f, RZ ;  /* 0x4ec4ec4f12117827 */ /* 0x000fc800078e02ff */
[----:B----4-:R-:W-:-:S04]  /*04b0*/  FADD R19, R12, 9.9999997473787516356e-06 ;  /* 0x3727c5ac0c137421 */ /* 0x010fc80000000000 */
[----:B------:R-:W4:Y:S01]  /*04c0*/  MUFU.SQRT R28, R19 ;  /* 0x00000013001c7308 */ /* 0x000f220000002000 */
[----:B--2---:R-:W-:Y:S02]  /*04d0*/  FADD R26, R13, 9.9999997473787516356e-06 ;  /* 0x3727c5ac0d1a7421 */ /* 0x004fe40000000000 */
[----:B------:R-:W-:Y:S04]  /*04e0*/  LDS.64 R12, [R22] ;  /* 0x00000000160c7984 */ /* 0x000fe80000000a00 */
[----:B------:R-:W2:Y:S01]  /*04f0*/  LDS.64 R22, [R22+0x410] ;  /* 0x0004100016167984 */ /* 0x000ea20000000a00 */
[----:B------:R-:W5:Y:S01]  /*0500*/  MUFU.SQRT R27, R26 ;  /* 0x0000001a001b7308 */ /* 0x000f620000002000 */
[C---:B----4-:R-:W-:Y:S02]  /*0510*/  FSETP.GT.AND P1, PT, R28.reuse, 8.50705917302346158658e+37, PT ;  /* 0x7e8000001c00780b */ /* 0x050fe40003f24000 */
[----:B------:R-:W-:-:S02]  /*0520*/  FSETP.GEU.AND P4, PT, R28, 1.175494350822287508e-38, PT ;  /* 0x008000001c00780b */ /* 0x000fc40003f8e000 */
[C---:B0----5:R-:W-:Y:S02]  /*0530*/  FSETP.GT.AND P3, PT, R27.reuse, 8.50705917302346158658e+37, PT ;  /* 0x7e8000001b00780b */ /* 0x061fe40003f64000 */
[----:B------:R-:W-:-:S07]  /*0540*/  FSETP.GEU.AND P5, PT, R27, 1.175494350822287508e-38, PT ;  /* 0x008000001b00780b */ /* 0x000fce0003fae000 */
[----:B------:R-:W-:Y:S01]  /*0550*/  @P1 FMUL R28, R28, 0.25 ;  /* 0x3e8000001c1c1820 */ /* 0x000fe20000400000 */
[----:B------:R-:W-:-:S03]  /*0560*/  HFMA2.MMA R26, -RZ, RZ, 1.625, 0 ;  /* 0x3e800000ff1a7435 */ /* 0x000fc600000001ff */
[----:B------:R-:W-:-:S04]  /*0570*/  @!P4 FMUL R28, R28, 16777216 ;  /* 0x4b8000001c1cc820 */ /* 0x000fc80000400000 */
[----:B------:R-:W0:Y:S01]  /*0580*/  MUFU.RCP R21, R28 ;  /* 0x0000001c00157308 */ /* 0x000e220000001000 */
[----:B------:R-:W-:Y:S01]  /*0590*/  @P3 FMUL R27, R27, 0.25 ;  /* 0x3e8000001b1b3820 */ /* 0x000fe20000400000 */
[----:B------:R-:W-:Y:S02]  /*05a0*/  LOP3.LUT R19, R18, 0x80, RZ, 0xfc, !PT ;  /* 0x0000008012137812 */ /* 0x000fe400078efcff */
[----:B------:R-:W-:Y:S01]  /*05b0*/  FSEL R20, R26, 1, P1 ;  /* 0x3f8000001a147808 */ /* 0x000fe20000800000 */
[----:B------:R-:W-:-:S04]  /*05c0*/  @!P5 FMUL R27, R27, 16777216 ;  /* 0x4b8000001b1bd820 */ /* 0x000fc80000400000 */
[----:B------:R4:W5:Y:S01]  /*05d0*/  MUFU.RCP R25, R27 ;  /* 0x0000001b00197308 */ /* 0x0009620000001000 */
[----:B------:R-:W-:Y:S01]  /*05e0*/  @!P4 FMUL R20, R20, 16777216 ;  /* 0x4b8000001414c820 */ /* 0x000fe20000400000 */
[----:B------:R-:W-:Y:S01]  /*05f0*/  IMAD.HI R24, R19, 0x4ec4ec4f, RZ ;  /* 0x4ec4ec4f13187827 */ /* 0x000fe200078e02ff */
[----:B------:R-:W-:-:S03]  /*0600*/  FSEL R26, R26, 1, P3 ;  /* 0x3f8000001a1a7808 */ /* 0x000fc60001800000 */
[----:B0-----:R-:W-:Y:S01]  /*0610*/  FMUL R21, R21, R20 ;  /* 0x0000001415157220 */ /* 0x001fe20000400000 */
[----:B------:R-:W-:Y:S02]  /*0620*/  SHF.R.U32.HI R20, RZ, 0x1f, R17 ;  /* 0x0000001fff147819 */ /* 0x000fe40000011611 */
[----:B----4-:R-:W-:Y:S01]  /*0630*/  SHF.R.U32.HI R27, RZ, 0x1f, R24 ;  /* 0x0000001fff1b7819 */ /* 0x010fe20000011618 */
[----:B------:R-:W-:Y:S01]  /*0640*/  @!P5 FMUL R26, R26, 16777216 ;  /* 0x4b8000001a1ad820 */ /* 0x000fe20000400000 */
[----:B------:R-:W-:Y:S02]  /*0650*/  LEA.HI.SX32 R17, R17, R20, 0x1a ;  /* 0x0000001411117211 */ /* 0x000fe400078fd2ff */
[----:B------:R-:W-:Y:S01]  /*0660*/  LEA.HI.SX32 R20, R24, R27, 0x1a ;  /* 0x0000001b18147211 */ /* 0x000fe200078fd2ff */
[----:B-1----:R-:W-:Y:S01]  /*0670*/  FADD R24, R8, -R14 ;  /* 0x8000000e08187221 */ /* 0x002fe20000000000 */
[--C-:B------:R-:W-:Y:S01]  /*0680*/  FADD R8, R9, -R15.reuse ;  /* 0x8000000f09087221 */ /* 0x100fe20000000000 */
[----:B-----5:R-:W-:Y:S01]  /*0690*/  FMUL R25, R25, R26 ;  /* 0x0000001a19197220 */ /* 0x020fe20000400000 */
[----:B--2---:R-:W-:-:S03]  /*06a0*/  FADD R28, R23, -R15 ;  /* 0x8000000f171c7221 */ /* 0x004fc60000000000 */
[----:B------:R-:W-:Y:S02]  /*06b0*/  FMUL R23, R25, R8 ;  /* 0x0000000819177220 */ /* 0x000fe40000400000 */
[----:B------:R-:W0:Y:S01]  /*06c0*/  LDC.64 R8, c[0x0][0x238] ;  /* 0x00008e00ff087b82 */ /* 0x000e220000000a00 */
[--C-:B------:R-:W-:Y:S01]  /*06d0*/  FADD R10, R10, -R14.reuse ;  /* 0x8000000e0a0a7221 */ /* 0x100fe20000000000 */
[--C-:B------:R-:W-:Y:S01]  /*06e0*/  FADD R12, R12, -R14.reuse ;  /* 0x8000000e0c0c7221 */ /* 0x100fe20000000000 */
[----:B------:R-:W-:Y:S01]  /*06f0*/  ISETP.GE.AND P1, PT, R16, 0x4, PT ;  /* 0x000000041000780c */ /* 0x000fe20003f26270 */
[----:B------:R-:W-:Y:S01]  /*0700*/  FADD R14, R22, -R14 ;  /* 0x8000000e160e7221 */ /* 0x000fe20000000000 */
[--C-:B------:R-:W-:Y:S01]  /*0710*/  FADD R22, R11, -R15.reuse ;  /* 0x8000000f0b167221 */ /* 0x100fe20000000000 */
[----:B------:R-:W-:Y:S01]  /*0720*/  FADD R26, R13, -R15 ;  /* 0x8000000f0d1a7221 */ /* 0x000fe20000000000 */
[C---:B------:R-:W-:Y:S01]  /*0730*/  FMUL R29, R21.reuse, R10 ;  /* 0x0000000a151d7220 */ /* 0x040fe20000400000 */
[----:B------:R-:W-:Y:S01]  /*0740*/  ISETP.LT.AND P3, PT, R18, 0x340, !P1 ;  /* 0x000003401200780c */ /* 0x000fe20004f61270 */
[C---:B------:R-:W-:Y:S01]  /*0750*/  FMUL R13, R21.reuse, R24 ;  /* 0x00000018150d7220 */ /* 0x040fe20000400000 */
[C---:B------:R-:W-:Y:S01]  /*0760*/  FMUL R27, R21.reuse, R12 ;  /* 0x0000000c151b7220 */ /* 0x040fe20000400000 */
[----:B------:R-:W-:Y:S01]  /*0770*/  FMUL R15, R21, R14 ;  /* 0x0000000e150f7220 */ /* 0x000fe20000400000 */
[----:B------:R-:W-:-:S02]  /*0780*/  VIADD R10, R16, 0x680 ;  /* 0x00000680100a7836 */ /* 0x000fc40000000000 */
[----:B------:R-:W-:Y:S02]  /*0790*/  IMAD R18, R17, -0xd0, R18 ;  /* 0xffffff3011127824 */ /* 0x000fe400078e0212 */
[----:B------:R-:W-:Y:S01]  /*07a0*/  FMUL R11, R25, R26 ;  /* 0x0000001a190b7220 */ /* 0x000fe20000400000 */
[-CC-:B---3--:R-:W-:Y:S01]  /*07b0*/  FFMA R12, R29, R4.reuse, R6.reuse ;  /* 0x000000041d0c7223 */ /* 0x188fe20000000006 */
[-CC-:B------:R-:W-:Y:S01]  /*07c0*/  FFMA R13, R13, R4.reuse, R6.reuse ;  /* 0x000000040d0d7223 */ /* 0x180fe20000000006 */
[-CC-:B------:R-:W-:Y:S01]  /*07d0*/  FFMA R14, R27, R4.reuse, R6.reuse ;  /* 0x000000041b0e7223 */ /* 0x180fe20000000006 */
[----:B------:R-:W-:Y:S01]  /*07e0*/  FFMA R15, R15, R4, R6 ;  /* 0x000000040f0f7223 */ /* 0x000fe20000000006 */
[----:B------:R-:W-:Y:S01]  /*07f0*/  ISETP.LT.AND P1, PT, R19, 0x340, !P1 ;  /* 0x000003401300780c */ /* 0x000fe20004f21270 */
[----:B------:R-:W-:Y:S01]  /*0800*/  IMAD R19, R20, -0xd0, R19 ;  /* 0xffffff3014137824 */ /* 0x000fe200078e0213 */
[----:B------:R-:W-:Y:S01]  /*0810*/  LEA R6, R18, R10, 0x2 ;  /* 0x0000000a12067211 */ /* 0x000fe200078e10ff */
[C---:B------:R-:W-:Y:S01]  /*0820*/  FMUL R22, R25.reuse, R22 ;  /* 0x0000001619167220 */ /* 0x040fe20000400000 */
[----:B------:R-:W-:Y:S01]  /*0830*/  FMUL R25, R25, R28 ;  /* 0x0000001c19197220 */ /* 0x000fe20000400000 */
[----:B------:R-:W-:Y:S01]  /*0840*/  FFMA R24, R11, R5, R7 ;  /* 0x000000050b187223 */ /* 0x000fe20000000007 */
[----:B------:R-:W-:-:S02]  /*0850*/  IMAD R11, R19, 0x4, R10 ;  /* 0x00000004130b7824 */ /* 0x000fc400078e020a */
[----:B------:R-:W-:Y:S02]  /*0860*/  IMAD R21, R17, 0xd00, R6 ;  /* 0x00000d0011157824 */ /* 0x000fe400078e0206 */
[-CC-:B------:R-:W-:Y:S01]  /*0870*/  FFMA R22, R22, R5.reuse, R7.reuse ;  /* 0x0000000516167223 */ /* 0x180fe20000000007 */
[-CC-:B------:R-:W-:Y:S01]  /*0880*/  FFMA R23, R23, R5.reuse, R7.reuse ;  /* 0x0000000517177223 */ /* 0x180fe20000000007 */
[----:B------:R-:W-:Y:S01]  /*0890*/  FFMA R25, R25, R5, R7 ;  /* 0x0000000519197223 */ /* 0x000fe20000000007 */
[----:B------:R-:W-:Y:S02]  /*08a0*/  CS2R R4, SRZ ;  /* 0x0000000000047805 */ /* 0x000fe4000001ff00 */
[----:B------:R-:W-:Y:S01]  /*08b0*/  CS2R R6, SRZ ;  /* 0x0000000000067805 */ /* 0x000fe2000001ff00 */
[----:B------:R-:W-:Y:S02]  /*08c0*/  IMAD R27, R20, 0xd00, R11 ;  /* 0x00000d00141b7824 */ /* 0x000fe400078e020b */
[----:B0-----:R-:W-:-:S04]  /*08d0*/  IMAD.WIDE R10, R21, 0x4, R8 ;  /* 0x00000004150a7825 */ /* 0x001fc800078e0208 */
[----:B------:R-:W-:Y:S01]  /*08e0*/  IMAD.WIDE R26, R27, 0x4, R8 ;  /* 0x000000041b1a7825 */ /* 0x000fe200078e0208 */
[----:B------:R0:W2:Y:S01]  /*08f0*/  @P3 LDG.E.EL.128 R4, desc[UR6][R10.64] ;  /* 0x000000060a043981 */ /* 0x0000a2000c2e1d00 */
[----:B------:R-:W-:Y:S02]  /*0900*/  CS2R R8, SRZ ;  /* 0x0000000000087805 */ /* 0x000fe4000001ff00 */
[----:B0-----:R-:W-:-:S06]  /*0910*/  CS2R R10, SRZ ;  /* 0x00000000000a7805 */ /* 0x001fcc000001ff00 */
[----:B------:R0:W3:Y:S01]  /*0920*/  @P1 LDG.E.EL.128 R8, desc[UR6][R26.64] ;  /* 0x000000061a081981 */ /* 0x0000e2000c2e1d00 */
[----:B------:R-:W1:Y:S01]  /*0930*/  S2R R21, SR_TID.X ;  /* 0x0000000000157919 */ /* 0x000e620000002100 */
[----:B------:R-:W-:Y:S01]  /*0940*/  BAR.SYNC.DEFER_BLOCKING 0x0 ;  /* 0x0000000000007b1d */ /* 0x000fe20000010000 */
[----:B------:R-:W-:Y:S02]  /*0950*/  FSETP.GEU.AND P4, PT, R12, RZ, PT ;  /* 0x000000ff0c00720b */ /* 0x000fe40003f8e000 */
[----:B------:R-:W-:Y:S02]  /*0960*/  FSETP.GEU.AND P5, PT, R13, RZ, PT ;  /* 0x000000ff0d00720b */ /* 0x000fe40003fae000 */
[----:B------:R-:W-:Y:S02]  /*0970*/  FSETP.GEU.AND P6, PT, R14, RZ, PT ;  /* 0x000000ff0e00720b */ /* 0x000fe40003fce000 */
[----:B-1----:R-:W-:-:S04]  /*0980*/  SHF.L.U32 R28, R21, 0x3, RZ ;  /* 0x00000003151c7819 */ /* 0x002fc800000006ff */
[----:B------:R-:W-:-:S05]  /*0990*/  LOP3.LUT R28, R28, 0x3f8, RZ, 0xc0, !PT ;  /* 0x000003f81c1c7812 */ /* 0x000fca00078ec0ff */
[----:B------:R-:W-:-:S05]  /*09a0*/  VIADD R29, R28, UR4 ;  /* 0x000000041c1d7c36 */ /* 0x000fca0008000000 */
[----:B------:R-:W-:Y:S02]  /*09b0*/  LEA R28, R28, R29, 0x2 ;  /* 0x0000001d1c1c7211 */ /* 0x000fe400078e10ff */
[----:B------:R-:W-:Y:S02]  /*09c0*/  FSEL R29, R12, RZ, P4 ;  /* 0x000000ff0c1d7208 */ /* 0x000fe40002000000 */
[----:B------:R-:W-:-:S04]  /*09d0*/  FSETP.GEU.AND P4, PT, R22, RZ, PT ;  /* 0x000000ff1600720b */ /* 0x000fc80003f8e000 */
[----:B0-----:R-:W-:Y:S02]  /*09e0*/  FSEL R27, R22, RZ, P4 ;  /* 0x000000ff161b7208 */ /* 0x001fe40002000000 */
[----:B------:R-:W-:Y:S02]  /*09f0*/  FSETP.GEU.AND P4, PT, R23, RZ, PT ;  /* 0x000000ff1700720b */ /* 0x000fe40003f8e000 */
[----:B------:R-:W-:Y:S02]  /*0a00*/  FSEL R13, R13, RZ, P5 ;  /* 0x000000ff0d0d7208 */ /* 0x000fe40002800000 */
[----:B------:R-:W-:Y:S02]  /*0a10*/  FSEL R23, R23, RZ, P4 ;  /* 0x000000ff17177208 */ /* 0x000fe40002000000 */
[----:B------:R-:W-:Y:S02]  /*0a20*/  FSEL R26, R14, RZ, P6 ;  /* 0x000000ff0e1a7208 */ /* 0x000fe40003000000 */
[----:B------:R-:W-:-:S02]  /*0a30*/  FSETP.GEU.AND P4, PT, R24, RZ, PT ;  /* 0x000000ff1800720b */ /* 0x000fc40003f8e000 */
[----:B------:R-:W-:Y:S02]  /*0a40*/  FSETP.GEU.AND P5, PT, R15, RZ, PT ;  /* 0x000000ff0f00720b */ /* 0x000fe40003fae000 */
[C---:B------:R-:W-:Y:S01]  /*0a50*/  FSETP.GEU.AND P6, PT, R25.reuse, RZ, PT ;  /* 0x000000ff1900720b */ /* 0x040fe20003fce000 */
[----:B------:R0:W-:Y:S03]  /*0a60*/  STS [R28+0x14], R27 ;  /* 0x0000141b1c007388 */ /* 0x0001e60000000800 */
[----:B------:R-:W-:Y:S01]  /*0a70*/  FSEL R25, R25, RZ, P6 ;  /* 0x000000ff19197208 */ /* 0x000fe20003000000 */
[----:B------:R1:W-:Y:S01]  /*0a80*/  STS [R28+0x4], R13 ;  /* 0x0000040d1c007388 */ /* 0x0003e20000000800 */
[----:B0-----:R-:W-:Y:S02]  /*0a90*/  FSEL R27, R15, RZ, P5 ;  /* 0x000000ff0f1b7208 */ /* 0x001fe40002800000 */
[----:B-1----:R-:W-:Y:S01]  /*0aa0*/  FSEL R13, R24, RZ, P4 ;  /* 0x000000ff180d7208 */ /* 0x002fe20002000000 */
[----:B------:R0:W-:Y:S04]  /*0ab0*/  STS [R28], R29 ;  /* 0x0000001d1c007388 */ /* 0x0001e80000000800 */
[----:B------:R-:W-:Y:S04]  /*0ac0*/  STS [R28+0x18], R23 ;  /* 0x000018171c007388 */ /* 0x000fe80000000800 */
[----:B------:R-:W-:Y:S04]  /*0ad0*/  STS [R28+0x8], R26 ;  /* 0x0000081a1c007388 */ /* 0x000fe80000000800 */
[----:B------:R-:W-:Y:S04]  /*0ae0*/  STS [R28+0xc], R27 ;  /* 0x00000c1b1c007388 */ /* 0x000fe80000000800 */
[----:B------:R-:W-:Y:S04]  /*0af0*/  STS [R28+0x1c], R13 ;  /* 0x00001c0d1c007388 */ /* 0x000fe80000000800 */
[----:B------:R1:W-:Y:S01]  /*0b00*/  STS [R28+0x20], R25 ;  /* 0x000020191c007388 */ /* 0x0003e20000000800 */
[----:B------:R-:W-:-:S05]  /*0b10*/  IMAD.SHL.U32 R22, R21, 0x4, RZ ;  /* 0x0000000415167824 */ /* 0x000fca00078e00ff */
[----:B------:R-:W-:-:S04]  /*0b20*/  LOP3.LUT R22, R22, 0x1fc, RZ, 0xc0, !PT ;  /* 0x000001fc16167812 */ /* 0x000fc800078ec0ff */
[----:B0-----:R-:W-:Y:S01]  /*0b30*/  IADD3 R29, R22, UR4, RZ ;  /* 0x00000004161d7c10 */ /* 0x001fe2000fffe0ff */
[----:B-1----:R-:W0:Y:S04]  /*0b40*/  LDC.64 R24, c[0x0][0x240] ;  /* 0x00009000ff187b82 */ /* 0x002e280000000a00 */
[----:B------:R-:W-:-:S04]  /*0b50*/  IMAD R29, R22, 0x4, R29 ;  /* 0x00000004161d7824 */ /* 0x000fc800078e021d */
[----:B------:R-:W-:Y:S01]  /*0b60*/  BAR.SYNC.DEFER_BLOCKING 0x0 ;  /* 0x0000000000007b1d */ /* 0x000fe20000010000 */
[----:B------:R-:W-:-:S05]  /*0b70*/  LEA R18, R18, R16, 0x2 ;  /* 0x0000001012127211 */ /* 0x000fca00078e10ff */
[----:B------:R-:W-:Y:S04]  /*0b80*/  LDS R12, [R29] ;  /* 0x000000001d0c7984 */ /* 0x000fe80000000800 */
[----:B------:R-:W-:Y:S04]  /*0b90*/  LDS R13, [R29+0x4] ;  /* 0x000004001d0d7984 */ /* 0x000fe80000000800 */
[----:B------:R-:W-:Y:S04]  /*0ba0*/  LDS R14, [R29+0x8] ;  /* 0x000008001d0e7984 */ /* 0x000fe80000000800 */
[----:B------:R-:W1:Y:S01]  /*0bb0*/  LDS R15, [R29+0xc] ;  /* 0x00000c001d0f7984 */ /* 0x000e620000000800 */
[----:B------:R-:W-:Y:S01]  /*0bc0*/  IMAD R17, R17, 0x680, R18 ;  /* 0x0000068011117824 */ /* 0x000fe200078e0212 */
[----:B------:R-:W-:-:S03]  /*0bd0*/  LOP3.LUT R23, R22, 0x200, RZ, 0xfc, !PT ;  /* 0x0000020016177812 */ /* 0x000fc600078efcff */
[----:B0-----:R-:W-:-:S04]  /*0be0*/  IMAD.WIDE R26, R17, 0x4, R24 ;  /* 0x00000004111a7825 */ /* 0x001fc800078e0218 */
[----:B------:R-:W-:-:S05]  /*0bf0*/  VIADD R17, R23, UR4 ;  /* 0x0000000417117c36 */ /* 0x000fca0008000000 */
[----:B------:R-:W-:-:S05]  /*0c00*/  LEA R28, R22, R17, 0x2 ;  /* 0x00000011161c7211 */ /* 0x000fca00078e10ff */
[----:B------:R-:W-:Y:S04]  /*0c10*/  LDS R17, [R28+0x804] ;  /* 0x000804001c117984 */ /* 0x000fe80000000800 */
[----:B------:R-:W-:Y:S04]  /*0c20*/  LDS R18, [R28+0x808] ;  /* 0x000808001c127984 */ /* 0x000fe80000000800 */
[----:B-1----:R0:W-:Y:S02]  /*0c30*/  @P3 STG.E.128 desc[UR6][R26.64], R12 ;  /* 0x0000000c1a003986 */ /* 0x0021e4000c101d06 */
[----:B0-----:R-:W-:-:S02]  /*0c40*/  IMAD R27, R19, 0x4, R16 ;  /* 0x00000004131b7824 */ /* 0x001fc400078e0210 */
[----:B------:R-:W-:Y:S04]  /*0c50*/  LDS R16, [R29+0xa00] ;  /* 0x000a00001d107984 */ /* 0x000fe80000000800 */
[----:B------:R-:W0:Y:S01]  /*0c60*/  LDS R19, [R28+0x80c] ;  /* 0x00080c001c137984 */ /* 0x000e220000000800 */
[----:B------:R-:W-:-:S04]  /*0c70*/  IMAD R20, R20, 0x680, R27 ;  /* 0x0000068014147824 */ /* 0x000fc800078e021b */
[----:B------:R-:W-:Y:S01]  /*0c80*/  IMAD.WIDE R24, R20, 0x4, R24 ;  /* 0x0000000414187825 */ /* 0x000fe200078e0218 */
[----:B------:R-:W-:-:S04]  /*0c90*/  LOP3.LUT R21, R21, 0x7f, RZ, 0xc0, !PT ;  /* 0x0000007f15157812 */ /* 0x000fc800078ec0ff */
[----:B0-----:R-:W-:Y:S01]  /*0ca0*/  @P1 STG.E.128 desc[UR6][R24.64], R16 ;  /* 0x0000001018001986 */ /* 0x001fe2000c101d06 */
[----:B--2---:R-:W-:Y:S01]  /*0cb0*/  FADD R20, R12, R4 ;  /* 0x000000040c147221 */ /* 0x004fe20000000000 */
[----:B------:R-:W-:Y:S01]  /*0cc0*/  FADD R12, R13, R5 ;  /* 0x000000050d0c7221 */ /* 0x000fe20000000000 */
[----:B------:R-:W-:Y:S01]  /*0cd0*/  FADD R26, R15, R7 ;  /* 0x000000070f1a7221 */ /* 0x000fe20000000000 */
[----:B------:R-:W-:Y:S01]  /*0ce0*/  LEA R13, R21, UR4, 0x2 ;  /* 0x00000004150d7c11 */ /* 0x000fe2000f8e10ff */
[----:B------:R-:W-:Y:S01]  /*0cf0*/  BAR.SYNC.DEFER_BLOCKING 0x0 ;  /* 0x0000000000007b1d */ /* 0x000fe20000010000 */
[----:B------:R-:W-:Y:S01]  /*0d00*/  FADD R14, R14, R6 ;  /* 0x000000060e0e7221 */ /* 0x000fe20000000000 */
[----:B---3--:R-:W-:Y:S01]  /*0d10*/  FADD R15, R16, R8 ;  /* 0x00000008100f7221 */ /* 0x008fe20000000000 */
[----:B------:R-:W-:Y:S01]  /*0d20*/  FADD R21, R17, R9 ;  /* 0x0000000911157221 */ /* 0x000fe20000000000 */
[----:B------:R-:W-:Y:S01]  /*0d30*/  FADD R28, R18, R10 ;  /* 0x0000000a121c7221 */ /* 0x000fe20000000000 */
[----:B------:R-:W-:-:S03]  /*0d40*/  FADD R27, R19, R11 ;  /* 0x0000000b131b7221 */ /* 0x000fc60000000000 */
[----:B------:R-:W0:Y:S01]  /*0d50*/  LDC.64 R10, c[0x0][0x248] ;  /* 0x00009200ff0a7b82 */ /* 0x000e220000000a00 */
[----:B------:R-:W-:Y:S04]  /*0d60*/  STS [R13], R20 ;  /* 0x000000140d007388 */ /* 0x000fe80000000800 */
[----:B------:R-:W-:Y:S04]  /*0d70*/  STS [R13+0x410], R12 ;  /* 0x0004100c0d007388 */ /* 0x000fe80000000800 */
[----:B------:R-:W-:Y:S04]  /*0d80*/  STS [R13+0x820], R14 ;  /* 0x0008200e0d007388 */ /* 0x000fe80000000800 */
[----:B------:R-:W-:Y:S04]  /*0d90*/  STS [R13+0xc30], R26 ;  /* 0x000c301a0d007388 */ /* 0x000fe80000000800 */
[----:B------:R-:W-:Y:S04]  /*0da0*/  STS [R13+0x200], R15 ;  /* 0x0002000f0d007388 */ /* 0x000fe80000000800 */
[----:B------:R-:W-:Y:S04]  /*0db0*/  STS [R13+0x610], R21 ;  /* 0x000610150d007388 */ /* 0x000fe80000000800 */
[----:B------:R-:W-:Y:S04]  /*0dc0*/  STS [R13+0xa20], R28 ;  /* 0x000a201c0d007388 */ /* 0x000fe80000000800 */
[----:B------:R-:W-:Y:S01]  /*0dd0*/  STS [R13+0xe30], R27 ;  /* 0x000e301b0d007388 */ /* 0x000fe20000000800 */
[----:B------:R-:W-:Y:S06]  /*0de0*/  BAR.SYNC.DEFER_BLOCKING 0x0 ;  /* 0x0000000000007b1d */ /* 0x000fec0000010000 */
[----:B------:R-:W1:Y:S01]  /*0df0*/  LDS.128 R4, [R3] ;  /* 0x0000000003047984 */ /* 0x000e620000000c00 */
[----:B------:R-:W-:Y:S01]  /*0e00*/  SHF.R.U32.HI R23, RZ, 0x4, R23 ;  /* 0x00000004ff177819 */ /* 0x000fe20000011617 */
[----:B0-----:R-:W-:-:S03]  /*0e10*/  IMAD.WIDE R8, R2, 0x4, R10 ;  /* 0x0000000402087825 */ /* 0x001fc600078e020a */
[----:B------:R-:W-:-:S04]  /*0e20*/  LOP3.LUT R23, R23, 0x30, RZ, 0xc0, !PT ;  /* 0x0000003017177812 */ /* 0x000fc800078ec0ff */
[----:B------:R-:W-:-:S05]  /*0e30*/  IADD3 R23, R23, UR4, RZ ;  /* 0x0000000417177c10 */ /* 0x000fca000fffe0ff */
[----:B------:R-:W-:Y:S01]  /*0e40*/  IMAD R23, R22, 0x4, R23 ;  /* 0x0000000416177824 */ /* 0x000fe200078e0217 */
[----:B-1----:R0:W-:Y:S02]  /*0e50*/  @P2 STG.E.128 desc[UR6][R8.64], R4 ;  /* 0x0000000408002986 */ /* 0x0021e4000c101d06 */
[----:B0-----:R-:W-:Y:S05]  /*0e60*/  @!P0 EXIT ;  /* 0x000000000000894d */ /* 0x001fea0003800000 */
[----:B------:R-:W0:Y:S01]  /*0e70*/  LDS.128 R20, [R23+0x800] ;  /* 0x0008000017147984 */ /* 0x000e220000000c00 */
[----:B------:R-:W-:-:S05]  /*0e80*/  IMAD.WIDE R2, R0, 0x4, R10 ;  /* 0x0000000400027825 */ /* 0x000fca00078e020a */
[----:B0-----:R-:W-:Y:S01]  /*0e90*/  STG.E.128 desc[UR6][R2.64], R20 ;  /* 0x0000001402007986 */ /* 0x001fe2000c101d06 */
[----:B------:R-:W-:Y:S05]  /*0ea0*/  EXIT ;  /* 0x000000000000794d */ /* 0x000fea0003800000 */
.L_x_0:
[----:B------:R-:W-:-:S00]  /*0eb0*/  BRA `(.L_x_0) ;  /* 0xfffffffc00fc7947 */ /* 0x000fc0000383ffff */
[----:B------:R-:W-:-:S00]  /*0ec0*/  NOP ;  /* 0x0000000000007918 */ /* 0x000fc00000000000 */
        /* <DEDUP_REMOVED lines=11> */
.L_x_1:


//--------------------- .nv.global.init           --------------------------
	.section	.nv.global.init,"aw",@progbits
.nv.global.init:
	.type		_$_str,@object
	.size		_$_str,(_$_str_$_2 - _$_str)
_$_str:
        /*0000*/ 	.byte	0x5f, 0x5f, 0x43, 0x55, 0x44, 0x41, 0x5f, 0x46, 0x54, 0x5a, 0x00
	.type		_$_str_$_2,@object
	.size		_$_str_$_2,(.L_1 - _$_str_$_2)
_$_str_$_2:
        /*000b*/ 	.byte	0x5f, 0x5f, 0x43, 0x55, 0x44, 0x41, 0x5f, 0x50, 0x52, 0x45, 0x43, 0x5f, 0x53, 0x51, 0x52, 0x54
        /*001b*/ 	.byte	0x00
.L_1:


//--------------------- .nv.shared.triton_poi_fused__native_batch_norm_legit_no_training_add_relu_63 --------------------------
	.section	.nv.shared.triton_poi_fused__native_batch_norm_legit_no_training_add_relu_63,"aw",@nobits
	.sectionflags	@""
	.align	16
	.zero		1024


//--------------------- .nv.constant0.triton_poi_fused__native_batch_norm_legit_no_training_add_relu_63 --------------------------
	.section	.nv.constant0.triton_poi_fused__native_batch_norm_legit_no_training_add_relu_63,"a",@progbits
	.sectionflags	@""
	.align	4
.nv.constant0.triton_poi_fused__native_batch_norm_legit_no_training_add_relu_63:
	.zero		600
